//
// Generated by NVIDIA NVVM Compiler
//
// Compiler Build ID: CL-36424714
// Cuda compilation tools, release 13.0, V13.0.88
// Based on NVVM 20.0.0
//

.version 9.0
.target sm_100
.address_size 64

	// .globl	_Z17computeHistKernelPjiPiii
.extern .shared .align 16 .b8 s_hist[];
.extern .shared .align 16 .b8 s_in[];

.visible .entry _Z17computeHistKernelPjiPiii(
	.param .u64 .ptr .align 1 _Z17computeHistKernelPjiPiii_param_0,
	.param .u32 _Z17computeHistKernelPjiPiii_param_1,
	.param .u64 .ptr .align 1 _Z17computeHistKernelPjiPiii_param_2,
	.param .u32 _Z17computeHistKernelPjiPiii_param_3,
	.param .u32 _Z17computeHistKernelPjiPiii_param_4
)
{
	.reg .pred 	%p<6>;
	.reg .b32 	%r<31>;
	.reg .b64 	%rd<9>;

	ld.param.u64 	%rd2, [_Z17computeHistKernelPjiPiii_param_0];
	ld.param.u32 	%r8, [_Z17computeHistKernelPjiPiii_param_1];
	ld.param.u64 	%rd3, [_Z17computeHistKernelPjiPiii_param_2];
	ld.param.u32 	%r9, [_Z17computeHistKernelPjiPiii_param_3];
	ld.param.u32 	%r10, [_Z17computeHistKernelPjiPiii_param_4];
	mov.u32 	%r11, %ctaid.x;
	mov.u32 	%r1, %ntid.x;
	mov.u32 	%r30, %tid.x;
	mad.lo.s32 	%r3, %r11, %r1, %r30;
	setp.ge.s32 	%p1, %r30, %r9;
	@%p1 bra 	$L__BB0_3;
	mov.u32 	%r29, %r30;
$L__BB0_2:
	shl.b32 	%r12, %r29, 2;
	mov.u32 	%r13, s_hist;
	add.s32 	%r14, %r13, %r12;
	mov.b32 	%r15, 0;
	st.shared.u32 	[%r14], %r15;
	add.s32 	%r29, %r29, %r1;
	setp.lt.s32 	%p2, %r29, %r9;
	@%p2 bra 	$L__BB0_2;
$L__BB0_3:
	bar.sync 	0;
	setp.ge.s32 	%p3, %r3, %r8;
	@%p3 bra 	$L__BB0_5;
	cvta.to.global.u64 	%rd4, %rd2;
	mul.wide.s32 	%rd5, %r3, 4;
	add.s64 	%rd6, %rd4, %rd5;
	ld.global.u32 	%r16, [%rd6];
	shr.u32 	%r17, %r16, %r10;
	add.s32 	%r18, %r9, -1;
	and.b32  	%r19, %r17, %r18;
	shl.b32 	%r20, %r19, 2;
	mov.u32 	%r21, s_hist;
	add.s32 	%r22, %r21, %r20;
	atom.shared.add.u32 	%r23, [%r22], 1;
$L__BB0_5:
	setp.ge.s32 	%p4, %r30, %r9;
	bar.sync 	0;
	@%p4 bra 	$L__BB0_8;
	cvta.to.global.u64 	%rd1, %rd3;
	mov.u32 	%r25, s_hist;
$L__BB0_7:
	mul.wide.s32 	%rd7, %r30, 4;
	add.s64 	%rd8, %rd1, %rd7;
	shl.b32 	%r24, %r30, 2;
	add.s32 	%r26, %r25, %r24;
	ld.shared.u32 	%r27, [%r26];
	atom.global.add.u32 	%r28, [%rd8], %r27;
	add.s32 	%r30, %r30, %r1;
	setp.lt.s32 	%p5, %r30, %r9;
	@%p5 bra 	$L__BB0_7;
$L__BB0_8:
	ret;

}
	// .globl	_Z13scanBlkKernelPiiS_S_
.visible .entry _Z13scanBlkKernelPiiS_S_(
	.param .u64 .ptr .align 1 _Z13scanBlkKernelPiiS_S__param_0,
	.param .u32 _Z13scanBlkKernelPiiS_S__param_1,
	.param .u64 .ptr .align 1 _Z13scanBlkKernelPiiS_S__param_2,
	.param .u64 .ptr .align 1 _Z13scanBlkKernelPiiS_S__param_3
)
{
	.reg .pred 	%p<9>;
	.reg .b32 	%r<29>;
	.reg .b64 	%rd<13>;

	ld.param.u64 	%rd1, [_Z13scanBlkKernelPiiS_S__param_0];
	ld.param.u32 	%r12, [_Z13scanBlkKernelPiiS_S__param_1];
	ld.param.u64 	%rd2, [_Z13scanBlkKernelPiiS_S__param_2];
	ld.param.u64 	%rd3, [_Z13scanBlkKernelPiiS_S__param_3];
	mov.u32 	%r1, %ctaid.x;
	mov.u32 	%r2, %ntid.x;
	mov.u32 	%r3, %tid.x;
	mad.lo.s32 	%r4, %r1, %r2, %r3;
	setp.ge.s32 	%p1, %r4, %r12;
	@%p1 bra 	$L__BB1_11;
	cvta.to.global.u64 	%rd4, %rd1;
	mul.wide.s32 	%rd5, %r4, 4;
	add.s64 	%rd6, %rd4, %rd5;
	ld.global.u32 	%r13, [%rd6];
	shl.b32 	%r14, %r3, 2;
	mov.u32 	%r15, s_in;
	add.s32 	%r5, %r15, %r14;
	st.shared.u32 	[%r5], %r13;
	bar.sync 	0;
	setp.lt.u32 	%p2, %r2, 2;
	@%p2 bra 	$L__BB1_8;
	mov.b32 	%r27, 1;
$L__BB1_3:
	setp.lt.u32 	%p3, %r3, %r27;
	@%p3 bra 	$L__BB1_5;
	sub.s32 	%r18, %r3, %r27;
	shl.b32 	%r19, %r18, 2;
	add.s32 	%r21, %r15, %r19;
	ld.shared.u32 	%r28, [%r21];
$L__BB1_5:
	setp.lt.u32 	%p4, %r3, %r27;
	bar.sync 	0;
	@%p4 bra 	$L__BB1_7;
	ld.shared.u32 	%r22, [%r5];
	add.s32 	%r23, %r22, %r28;
	st.shared.u32 	[%r5], %r23;
$L__BB1_7:
	bar.sync 	0;
	shl.b32 	%r27, %r27, 1;
	setp.lt.u32 	%p5, %r27, %r2;
	@%p5 bra 	$L__BB1_3;
$L__BB1_8:
	setp.eq.s64 	%p6, %rd3, 0;
	add.s32 	%r24, %r2, -1;
	setp.ne.s32 	%p7, %r3, %r24;
	ld.shared.u32 	%r11, [%r5];
	or.pred  	%p8, %p6, %p7;
	@%p8 bra 	$L__BB1_10;
	cvta.to.global.u64 	%rd7, %rd3;
	mul.wide.u32 	%rd8, %r1, 4;
	add.s64 	%rd9, %rd7, %rd8;
	st.global.u32 	[%rd9], %r11;
$L__BB1_10:
	cvta.to.global.u64 	%rd10, %rd2;
	add.s64 	%rd12, %rd10, %rd5;
	st.global.u32 	[%rd12], %r11;
$L__BB1_11:
	ret;

}
	// .globl	_Z10addBlkSumsPiiS_
.visible .entry _Z10addBlkSumsPiiS_(
	.param .u64 .ptr .align 1 _Z10addBlkSumsPiiS__param_0,
	.param .u32 _Z10addBlkSumsPiiS__param_1,
	.param .u64 .ptr .align 1 _Z10addBlkSumsPiiS__param_2
)
{
	.reg .pred 	%p<2>;
	.reg .b32 	%r<9>;
	.reg .b64 	%rd<9>;

	ld.param.u64 	%rd1, [_Z10addBlkSumsPiiS__param_0];
	ld.param.u32 	%r3, [_Z10addBlkSumsPiiS__param_1];
	ld.param.u64 	%rd2, [_Z10addBlkSumsPiiS__param_2];
	mov.u32 	%r1, %ctaid.x;
	mov.u32 	%r4, %ntid.x;
	mov.u32 	%r5, %tid.x;
	mad.lo.s32 	%r2, %r1, %r4, %r5;
	setp.ge.s32 	%p1, %r2, %r3;
	@%p1 bra 	$L__BB2_2;
	cvta.to.global.u64 	%rd3, %rd2;
	cvta.to.global.u64 	%rd4, %rd1;
	mul.wide.u32 	%rd5, %r1, 4;
	add.s64 	%rd6, %rd3, %rd5;
	ld.global.u32 	%r6, [%rd6];
	mul.wide.s32 	%rd7, %r2, 4;
	add.s64 	%rd8, %rd4, %rd7;
	ld.global.u32 	%r7, [%rd8];
	add.s32 	%r8, %r7, %r6;
	st.global.u32 	[%rd8], %r8;
$L__BB2_2:
	ret;

}


// ===== COMPILED SASS (sm_100) =====

	.target	sm_100

	.elftype	@"ET_EXEC"


//--------------------- .note.nv.tkinfo           --------------------------
	.section	.note.nv.tkinfo,"",@"SHT_NOTE"
	.sectionflags	@"SHF_NOTE_NV_TKINFO"
	.tkinfo
        /*0018*/ 	.word	0x00000002
        /*0030*/ 	.string	""
        /*0030*/ 	.string	"ptxas"
        /*0030*/ 	.string	"Cuda compilation tools, release 13.0, V13.0.88"
        /*0030*/ 	.string	"Build cuda_13.0.r13.0/compiler.36424714_0"
        /*0030*/ 	.string	"-arch sm_100 -m 64 "



//--------------------- .note.nv.cuinfo           --------------------------
	.section	.note.nv.cuinfo,"",@"SHT_NOTE"
	.sectionflags	@"SHF_NOTE_NV_CUINFO"
        /*0018*/ 	.short	0x0002
        /*001a*/ 	.short	0x0064
        /*001c*/ 	.short	0x0082
	.zero		2


//--------------------- .nv.info                  --------------------------
	.section	.nv.info,"",@"SHT_CUDA_INFO"
	.align	4


	//----- nvinfo : EIATTR_REGCOUNT
	.align		4
        /*0000*/ 	.byte	0x04, 0x2f
        /*0002*/ 	.short	(.L_1 - .L_0)
	.align		4
.L_0:
        /*0004*/ 	.word	index@(_Z17computeHistKernelPjiPiii)
        /*0008*/ 	.word	0x0000000c


	//----- nvinfo : EIATTR_FRAME_SIZE
	.align		4
.L_1:
        /*000c*/ 	.byte	0x04, 0x11
        /*000e*/ 	.short	(.L_3 - .L_2)
	.align		4
.L_2:
        /*0010*/ 	.word	index@(_Z17computeHistKernelPjiPiii)
        /*0014*/ 	.word	0x00000000


	//----- nvinfo : EIATTR_REGCOUNT
	.align		4
.L_3:
        /*0018*/ 	.byte	0x04, 0x2f
        /*001a*/ 	.short	(.L_5 - .L_4)
	.align		4
.L_4:
        /*001c*/ 	.word	index@(_Z13scanBlkKernelPiiS_S_)
        /*0020*/ 	.word	0x0000000e


	//----- nvinfo : EIATTR_FRAME_SIZE
	.align		4
.L_5:
        /*0024*/ 	.byte	0x04, 0x11
        /*0026*/ 	.short	(.L_7 - .L_6)
	.align		4
.L_6:
        /*0028*/ 	.word	index@(_Z13scanBlkKernelPiiS_S_)
        /*002c*/ 	.word	0x00000000


	//----- nvinfo : EIATTR_REGCOUNT
	.align		4
.L_7:
        /*0030*/ 	.byte	0x04, 0x2f
        /*0032*/ 	.short	(.L_9 - .L_8)
	.align		4
.L_8:
        /*0034*/ 	.word	index@(_Z10addBlkSumsPiiS_)
        /*0038*/ 	.word	0x0000000c


	//----- nvinfo : EIATTR_FRAME_SIZE
	.align		4
.L_9:
        /*003c*/ 	.byte	0x04, 0x11
        /*003e*/ 	.short	(.L_11 - .L_10)
	.align		4
.L_10:
        /*0040*/ 	.word	index@(_Z10addBlkSumsPiiS_)
        /*0044*/ 	.word	0x00000000


	//----- nvinfo : EIATTR_MIN_STACK_SIZE
	.align		4
.L_11:
        /*0048*/ 	.byte	0x04, 0x12
        /*004a*/ 	.short	(.L_13 - .L_12)
	.align		4
.L_12:
        /*004c*/ 	.word	index@(_Z10addBlkSumsPiiS_)
        /*0050*/ 	.word	0x00000000


	//----- nvinfo : EIATTR_MIN_STACK_SIZE
	.align		4
.L_13:
        /*0054*/ 	.byte	0x04, 0x12
        /*0056*/ 	.short	(.L_15 - .L_14)
	.align		4
.L_14:
        /*0058*/ 	.word	index@(_Z13scanBlkKernelPiiS_S_)
        /*005c*/ 	.word	0x00000000


	//----- nvinfo : EIATTR_MIN_STACK_SIZE
	.align		4
.L_15:
        /*0060*/ 	.byte	0x04, 0x12
        /*0062*/ 	.short	(.L_17 - .L_16)
	.align		4
.L_16:
        /*0064*/ 	.word	index@(_Z17computeHistKernelPjiPiii)
        /*0068*/ 	.word	0x00000000
.L_17:


//--------------------- .nv.compat                --------------------------
	.section	.nv.compat,"",@"SHT_CUDA_COMPAT_INFO"
	.align	4
        /*0000*/ 	.byte	0x02, 0x09, 0x00, 0x00, 0x02, 0x02, 0x01, 0x00, 0x02, 0x05, 0x05, 0x00, 0x03, 0x07, 0x01, 0x01
        /*0010*/ 	.byte	0x02, 0x03, 0x00, 0x00, 0x02, 0x06, 0x01, 0x00, 0x04, 0x0b, 0x08, 0x00, 0x09, 0x00, 0x00, 0x00
        /*0020*/ 	.byte	0x00, 0x00, 0x00, 0x00


//--------------------- .nv.info._Z10addBlkSumsPiiS_ --------------------------
	.section	.nv.info._Z10addBlkSumsPiiS_,"",@"SHT_CUDA_INFO"
	.sectionflags	@""
	.align	4


	//----- nvinfo : EIATTR_CUDA_API_VERSION
	.align		4
        /*0000*/ 	.byte	0x04, 0x37
        /*0002*/ 	.short	(.L_19 - .L_18)
.L_18:
        /*0004*/ 	.word	0x00000082


	//----- nvinfo : EIATTR_KPARAM_INFO
	.align		4
.L_19:
        /*0008*/ 	.byte	0x04, 0x17
        /*000a*/ 	.short	(.L_21 - .L_20)
.L_20:
        /*000c*/ 	.word	0x00000000
        /*0010*/ 	.short	0x0002
        /*0012*/ 	.short	0x0010
        /*0014*/ 	.byte	0x00, 0xf5, 0x21, 0x00


	//----- nvinfo : EIATTR_KPARAM_INFO
	.align		4
.L_21:
        /*0018*/ 	.byte	0x04, 0x17
        /*001a*/ 	.short	(.L_23 - .L_22)
.L_22:
        /*001c*/ 	.word	0x00000000
        /*0020*/ 	.short	0x0001
        /*0022*/ 	.short	0x0008
        /*0024*/ 	.byte	0x00, 0xf0, 0x11, 0x00


	//----- nvinfo : EIATTR_KPARAM_INFO
	.align		4
.L_23:
        /*0028*/ 	.byte	0x04, 0x17
        /*002a*/ 	.short	(.L_25 - .L_24)
.L_24:
        /*002c*/ 	.word	0x00000000
        /*0030*/ 	.short	0x0000
        /*0032*/ 	.short	0x0000
        /*0034*/ 	.byte	0x00, 0xf5, 0x21, 0x00


	//----- nvinfo : EIATTR_SPARSE_MMA_MASK
	.align		4
.L_25:
        /*0038*/ 	.byte	0x03, 0x50
        /*003a*/ 	.short	0x0000


	//----- nvinfo : EIATTR_MAXREG_COUNT
	.align		4
        /*003c*/ 	.byte	0x03, 0x1b
        /*003e*/ 	.short	0x00ff


	//----- nvinfo : EIATTR_MERCURY_ISA_VERSION
	.align		4
        /*0040*/ 	.byte	0x03, 0x5f
        /*0042*/ 	.short	0x0101


	//----- nvinfo : EIATTR_VRC_CTA_INIT_COUNT
	.align		4
        /*0044*/ 	.byte	0x02, 0x4a
	.zero		1
	.zero		1


	//----- nvinfo : EIATTR_EXIT_INSTR_OFFSETS
	.align		4
        /*0048*/ 	.byte	0x04, 0x1c
        /*004a*/ 	.short	(.L_27 - .L_26)


	//   ....[0]....
.L_26:
        /*004c*/ 	.word	0x00000070


	//   ....[1]....
        /*0050*/ 	.word	0x00000110


	//----- nvinfo : EIATTR_CBANK_PARAM_SIZE
	.align		4
.L_27:
        /*0054*/ 	.byte	0x03, 0x19
        /*0056*/ 	.short	0x0018


	//----- nvinfo : EIATTR_PARAM_CBANK
	.align		4
        /*0058*/ 	.byte	0x04, 0x0a
        /*005a*/ 	.short	(.L_29 - .L_28)
	.align		4
.L_28:
        /*005c*/ 	.word	index@(.nv.constant0._Z10addBlkSumsPiiS_)
        /*0060*/ 	.short	0x0380
        /*0062*/ 	.short	0x0018


	//----- nvinfo : EIATTR_SW_WAR
	.align		4
.L_29:
        /*0064*/ 	.byte	0x04, 0x36
        /*0066*/ 	.short	(.L_31 - .L_30)
.L_30:
        /*0068*/ 	.word	0x00000008
.L_31:


//--------------------- .nv.info._Z13scanBlkKernelPiiS_S_ --------------------------
	.section	.nv.info._Z13scanBlkKernelPiiS_S_,"",@"SHT_CUDA_INFO"
	.sectionflags	@""
	.align	4


	//----- nvinfo : EIATTR_CUDA_API_VERSION
	.align		4
        /*0000*/ 	.byte	0x04, 0x37
        /*0002*/ 	.short	(.L_33 - .L_32)
.L_32:
        /*0004*/ 	.word	0x00000082


	//----- nvinfo : EIATTR_KPARAM_INFO
	.align		4
.L_33:
        /*0008*/ 	.byte	0x04, 0x17
        /*000a*/ 	.short	(.L_35 - .L_34)
.L_34:
        /*000c*/ 	.word	0x00000000
        /*0010*/ 	.short	0x0003
        /*0012*/ 	.short	0x0018
        /*0014*/ 	.byte	0x00, 0xf5, 0x21, 0x00


	//----- nvinfo : EIATTR_KPARAM_INFO
	.align		4
.L_35:
        /*0018*/ 	.byte	0x04, 0x17
        /*001a*/ 	.short	(.L_37 - .L_36)
.L_36:
        /*001c*/ 	.word	0x00000000
        /*0020*/ 	.short	0x0002
        /*0022*/ 	.short	0x0010
        /*0024*/ 	.byte	0x00, 0xf5, 0x21, 0x00


	//----- nvinfo : EIATTR_KPARAM_INFO
	.align		4
.L_37:
        /*0028*/ 	.byte	0x04, 0x17
        /*002a*/ 	.short	(.L_39 - .L_38)
.L_38:
        /*002c*/ 	.word	0x00000000
        /*0030*/ 	.short	0x0001
        /*0032*/ 	.short	0x0008
        /*0034*/ 	.byte	0x00, 0xf0, 0x11, 0x00


	//----- nvinfo : EIATTR_KPARAM_INFO
	.align		4
.L_39:
        /*0038*/ 	.byte	0x04, 0x17
        /*003a*/ 	.short	(.L_41 - .L_40)
.L_40:
        /*003c*/ 	.word	0x00000000
        /*0040*/ 	.short	0x0000
        /*0042*/ 	.short	0x0000
        /*0044*/ 	.byte	0x00, 0xf5, 0x21, 0x00


	//----- nvinfo : EIATTR_SPARSE_MMA_MASK
	.align		4
.L_41:
        /*0048*/ 	.byte	0x03, 0x50
        /*004a*/ 	.short	0x0000


	//----- nvinfo : EIATTR_MAXREG_COUNT
	.align		4
        /*004c*/ 	.byte	0x03, 0x1b
        /*004e*/ 	.short	0x00ff


	//----- nvinfo : EIATTR_NUM_BARRIERS
	.align		4
        /*0050*/ 	.byte	0x02, 0x4c
        /*0052*/ 	.byte	0x01
	.zero		1


	//----- nvinfo : EIATTR_MERCURY_ISA_VERSION
	.align		4
        /*0054*/ 	.byte	0x03, 0x5f
        /*0056*/ 	.short	0x0101


	//----- nvinfo : EIATTR_VRC_CTA_INIT_COUNT
	.align		4
        /*0058*/ 	.byte	0x02, 0x4a
	.zero		1
	.zero		1


	//----- nvinfo : EIATTR_EXIT_INSTR_OFFSETS
	.align		4
        /*005c*/ 	.byte	0x04, 0x1c
        /*005e*/ 	.short	(.L_43 - .L_42)


	//   ....[0]....
.L_42:
        /*0060*/ 	.word	0x00000070


	//   ....[1]....
        /*0064*/ 	.word	0x000002d0


	//----- nvinfo : EIATTR_CBANK_PARAM_SIZE
	.align		4
.L_43:
        /*0068*/ 	.byte	0x03, 0x19
        /*006a*/ 	.short	0x0020


	//----- nvinfo : EIATTR_PARAM_CBANK
	.align		4
        /*006c*/ 	.byte	0x04, 0x0a
        /*006e*/ 	.short	(.L_45 - .L_44)
	.align		4
.L_44:
        /*0070*/ 	.word	index@(.nv.constant0._Z13scanBlkKernelPiiS_S_)
        /*0074*/ 	.short	0x0380
        /*0076*/ 	.short	0x0020


	//----- nvinfo : EIATTR_SW_WAR
	.align		4
.L_45:
        /*0078*/ 	.byte	0x04, 0x36
        /*007a*/ 	.short	(.L_47 - .L_46)
.L_46:
        /*007c*/ 	.word	0x00000008
.L_47:


//--------------------- .nv.info._Z17computeHistKernelPjiPiii --------------------------
	.section	.nv.info._Z17computeHistKernelPjiPiii,"",@"SHT_CUDA_INFO"
	.sectionflags	@""
	.align	4


	//----- nvinfo : EIATTR_CUDA_API_VERSION
	.align		4
        /*0000*/ 	.byte	0x04, 0x37
        /*0002*/ 	.short	(.L_49 - .L_48)
.L_48:
        /*0004*/ 	.word	0x00000082


	//----- nvinfo : EIATTR_KPARAM_INFO
	.align		4
.L_49:
        /*0008*/ 	.byte	0x04, 0x17
        /*000a*/ 	.short	(.L_51 - .L_50)
.L_50:
        /*000c*/ 	.word	0x00000000
        /*0010*/ 	.short	0x0004
        /*0012*/ 	.short	0x001c
        /*0014*/ 	.byte	0x00, 0xf0, 0x11, 0x00


	//----- nvinfo : EIATTR_KPARAM_INFO
	.align		4
.L_51:
        /*0018*/ 	.byte	0x04, 0x17
        /*001a*/ 	.short	(.L_53 - .L_52)
.L_52:
        /*001c*/ 	.word	0x00000000
        /*0020*/ 	.short	0x0003
        /*0022*/ 	.short	0x0018
        /*0024*/ 	.byte	0x00, 0xf0, 0x11, 0x00


	//----- nvinfo : EIATTR_KPARAM_INFO
	.align		4
.L_53:
        /*0028*/ 	.byte	0x04, 0x17
        /*002a*/ 	.short	(.L_55 - .L_54)
.L_54:
        /*002c*/ 	.word	0x00000000
        /*0030*/ 	.short	0x0002
        /*0032*/ 	.short	0x0010
        /*0034*/ 	.byte	0x00, 0xf5, 0x21, 0x00


	//----- nvinfo : EIATTR_KPARAM_INFO
	.align		4
.L_55:
        /*0038*/ 	.byte	0x04, 0x17
        /*003a*/ 	.short	(.L_57 - .L_56)
.L_56:
        /*003c*/ 	.word	0x00000000
        /*0040*/ 	.short	0x0001
        /*0042*/ 	.short	0x0008
        /*0044*/ 	.byte	0x00, 0xf0, 0x11, 0x00


	//----- nvinfo : EIATTR_KPARAM_INFO
	.align		4
.L_57:
        /*0048*/ 	.byte	0x04, 0x17
        /*004a*/ 	.short	(.L_59 - .L_58)
.L_58:
        /*004c*/ 	.word	0x00000000
        /*0050*/ 	.short	0x0000
        /*0052*/ 	.short	0x0000
        /*0054*/ 	.byte	0x00, 0xf5, 0x21, 0x00


	//----- nvinfo : EIATTR_SPARSE_MMA_MASK
	.align		4
.L_59:
        /*0058*/ 	.byte	0x03, 0x50
        /*005a*/ 	.short	0x0000


	//----- nvinfo : EIATTR_MAXREG_COUNT
	.align		4
        /*005c*/ 	.byte	0x03, 0x1b
        /*005e*/ 	.short	0x00ff


	//----- nvinfo : EIATTR_NUM_BARRIERS
	.align		4
        /*0060*/ 	.byte	0x02, 0x4c
        /*0062*/ 	.byte	0x01
	.zero		1


	//----- nvinfo : EIATTR_MERCURY_ISA_VERSION
	.align		4
        /*0064*/ 	.byte	0x03, 0x5f
        /*0066*/ 	.short	0x0101


	//----- nvinfo : EIATTR_VRC_CTA_INIT_COUNT
	.align		4
        /*0068*/ 	.byte	0x02, 0x4a
	.zero		1
	.zero		1


	//----- nvinfo : EIATTR_EXIT_INSTR_OFFSETS
	.align		4
        /*006c*/ 	.byte	0x04, 0x1c
        /*006e*/ 	.short	(.L_61 - .L_60)


	//   ....[0]....
.L_60:
        /*0070*/ 	.word	0x00000280


	//   ....[1]....
        /*0074*/ 	.word	0x00000340


	//----- nvinfo : EIATTR_CRS_STACK_SIZE
	.align		4
.L_61:
        /*0078*/ 	.byte	0x04, 0x1e
        /*007a*/ 	.short	(.L_63 - .L_62)
.L_62:
        /*007c*/ 	.word	0x00000000


	//----- nvinfo : EIATTR_CBANK_PARAM_SIZE
	.align		4
.L_63:
        /*0080*/ 	.byte	0x03, 0x19
        /*0082*/ 	.short	0x0020


	//----- nvinfo : EIATTR_PARAM_CBANK
	.align		4
        /*0084*/ 	.byte	0x04, 0x0a
        /*0086*/ 	.short	(.L_65 - .L_64)
	.align		4
.L_64:
        /*0088*/ 	.word	index@(.nv.constant0._Z17computeHistKernelPjiPiii)
        /*008c*/ 	.short	0x0380
        /*008e*/ 	.short	0x0020


	//----- nvinfo : EIATTR_SW_WAR
	.align		4
.L_65:
        /*0090*/ 	.byte	0x04, 0x36
        /*0092*/ 	.short	(.L_67 - .L_66)
.L_66:
        /*0094*/ 	.word	0x00000008
.L_67:


//--------------------- .nv.callgraph             --------------------------
	.section	.nv.callgraph,"",@"SHT_CUDA_CALLGRAPH"
	.align	4
	.sectionentsize	8
	.align		4
        /*0000*/ 	.word	0x00000000
	.align		4
        /*0004*/ 	.word	0xffffffff
	.align		4
        /*0008*/ 	.word	0x00000000
	.align		4
        /*000c*/ 	.word	0xfffffffe
	.align		4
        /*0010*/ 	.word	0x00000000
	.align		4
        /*0014*/ 	.word	0xfffffffd
	.align		4
        /*0018*/ 	.word	0x00000000
	.align		4
        /*001c*/ 	.word	0xfffffffc


//--------------------- .text._Z10addBlkSumsPiiS_ --------------------------
	.section	.text._Z10addBlkSumsPiiS_,"ax",@progbits
	.align	128
        .global         _Z10addBlkSumsPiiS_
        .type           _Z10addBlkSumsPiiS_,@function
        .size           _Z10addBlkSumsPiiS_,(.L_x_11 - _Z10addBlkSumsPiiS_)
        .other          _Z10addBlkSumsPiiS_,@"STO_CUDA_ENTRY STV_DEFAULT"
_Z10addBlkSumsPiiS_:
.text._Z10addBlkSumsPiiS_:
[----:B------:R-:W-:Y:S01]  /*0000*/  LDC R1, c[0x0][0x37c] ;  /* 0x0000df00ff017b82 */ /* 0x000fe20000000800 */
[----:B------:R-:W0:Y:S01]  /*0010*/  S2R R9, SR_CTAID.X ;  /* 0x0000000000097919 */ /* 0x000e220000002500 */
[----:B------:R-:W0:Y:S01]  /*0020*/  LDCU UR4, c[0x0][0x360] ;  /* 0x00006c00ff0477ac */ /* 0x000e220008000800 */
[----:B------:R-:W0:Y:S01]  /*0030*/  S2R R0, SR_TID.X ;  /* 0x0000000000007919 */ /* 0x000e220000002100 */
[----:B------:R-:W1:Y:S01]  /*0040*/  LDCU UR5, c[0x0][0x388] ;  /* 0x00007100ff0577ac */ /* 0x000e620008000800 */
[----:B0-----:R-:W-:-:S05]  /*0050*/  IMAD R7, R9, UR4, R0 ;  /* 0x0000000409077c24 */ /* 0x001fca000f8e0200 */
[----:B-1----:R-:W-:-:S13]  /*0060*/  ISETP.GE.AND P0, PT, R7, UR5, PT ;  /* 0x0000000507007c0c */ /* 0x002fda000bf06270 */
[----:B------:R-:W-:Y:S05]  /*0070*/  @P0 EXIT ;  /* 0x000000000000094d */ /* 0x000fea0003800000 */
[----:B------:R-:W0:Y:S01]  /*0080*/  LDC.64 R2, c[0x0][0x390] ;  /* 0x0000e400ff027b82 */ /* 0x000e220000000a00 */
[----:B------:R-:W1:Y:S07]  /*0090*/  LDCU.64 UR4, c[0x0][0x358] ;  /* 0x00006b00ff0477ac */ /* 0x000e6e0008000a00 */
[----:B------:R-:W2:Y:S01]  /*00a0*/  LDC.64 R4, c[0x0][0x380] ;  /* 0x0000e000ff047b82 */ /* 0x000ea20000000a00 */
[----:B0-----:R-:W-:-:S06]  /*00b0*/  IMAD.WIDE.U32 R2, R9, 0x4, R2 ;  /* 0x0000000409027825 */ /* 0x001fcc00078e0002 */
[----:B-1----:R-:W3:Y:S01]  /*00c0*/  LDG.E R2, desc[UR4][R2.64] ;  /* 0x0000000402027981 */ /* 0x002ee2000c1e1900 */
[----:B--2---:R-:W-:-:S05]  /*00d0*/  IMAD.WIDE R4, R7, 0x4, R4 ;  /* 0x0000000407047825 */ /* 0x004fca00078e0204 */
[----:B------:R-:W3:Y:S02]  /*00e0*/  LDG.E R7, desc[UR4][R4.64] ;  /* 0x0000000404077981 */ /* 0x000ee4000c1e1900 */
[----:B---3--:R-:W-:-:S05]  /*00f0*/  IADD3 R7, PT, PT, R2, R7, RZ ;  /* 0x0000000702077210 */ /* 0x008fca0007ffe0ff */
[----:B------:R-:W-:Y:S01]  /*0100*/  STG.E desc[UR4][R4.64], R7 ;  /* 0x0000000704007986 */ /* 0x000fe2000c101904 */
[----:B------:R-:W-:Y:S05]  /*0110*/  EXIT ;  /* 0x000000000000794d */ /* 0x000fea0003800000 */
.L_x_0:
[----:B------:R-:W-:-:S00]  /*0120*/  BRA `(.L_x_0) ;  /* 0xfffffffc00fc7947 */ /* 0x000fc0000383ffff */
[----:B------:R-:W-:-:S00]  /*0130*/  NOP ;  /* 0x0000000000007918 */ /* 0x000fc00000000000 */
        /* <DEDUP_REMOVED lines=12> */
.L_x_11:


//--------------------- .text._Z13scanBlkKernelPiiS_S_ --------------------------
	.section	.text._Z13scanBlkKernelPiiS_S_,"ax",@progbits
	.align	128
        .global         _Z13scanBlkKernelPiiS_S_
        .type           _Z13scanBlkKernelPiiS_S_,@function
        .size           _Z13scanBlkKernelPiiS_S_,(.L_x_12 - _Z13scanBlkKernelPiiS_S_)
        .other          _Z13scanBlkKernelPiiS_S_,@"STO_CUDA_ENTRY STV_DEFAULT"
_Z13scanBlkKernelPiiS_S_:
.text._Z13scanBlkKernelPiiS_S_:
        /* <DEDUP_REMOVED lines=9> */
[----:B------:R-:W1:Y:S01]  /*0090*/  LDCU.64 UR6, c[0x0][0x358] ;  /* 0x00006b00ff0677ac */ /* 0x000e620008000a00 */
[----:B0-----:R-:W-:-:S06]  /*00a0*/  IMAD.WIDE R2, R7, 0x4, R2 ;  /* 0x0000000407027825 */ /* 0x001fcc00078e0202 */
[----:B-1----:R-:W2:Y:S01]  /*00b0*/  LDG.E R2, desc[UR6][R2.64] ;  /* 0x0000000602027981 */ /* 0x002ea2000c1e1900 */
[----:B------:R-:W0:Y:S01]  /*00c0*/  S2UR UR5, SR_CgaCtaId ;  /* 0x00000000000579c3 */ /* 0x000e220000008800 */
[----:B------:R-:W-:Y:S01]  /*00d0*/  UMOV UR4, 0x400 ;  /* 0x0000040000047882 */ /* 0x000fe20000000000 */
[----:B------:R-:W-:Y:S02]  /*00e0*/  UISETP.GE.U32.AND UP0, UPT, UR8, 0x2, UPT ;  /* 0x000000020800788c */ /* 0x000fe4000bf06070 */
[----:B0-----:R-:W-:-:S06]  /*00f0*/  ULEA UR4, UR5, UR4, 0x18 ;  /* 0x0000000405047291 */ /* 0x001fcc000f8ec0ff */
[----:B------:R-:W-:-:S05]  /*0100*/  LEA R9, R6, UR4, 0x2 ;  /* 0x0000000406097c11 */ /* 0x000fca000f8e10ff */
[----:B--2---:R0:W-:Y:S01]  /*0110*/  STS [R9], R2 ;  /* 0x0000000209007388 */ /* 0x0041e20000000800 */
[----:B------:R-:W-:Y:S06]  /*0120*/  BAR.SYNC.DEFER_BLOCKING 0x0 ;  /* 0x0000000000007b1d */ /* 0x000fec0000010000 */
[----:B------:R-:W-:Y:S05]  /*0130*/  BRA.U !UP0, `(.L_x_1) ;  /* 0x0000000108347547 */ /* 0x000fea000b800000 */
[----:B------:R-:W-:-:S05]  /*0140*/  UMOV UR5, 0x1 ;  /* 0x0000000100057882 */ /* 0x000fca0000000000 */
.L_x_2:
[----:B------:R-:W-:-:S13]  /*0150*/  ISETP.GE.U32.AND P0, PT, R6, UR5, PT ;  /* 0x0000000506007c0c */ /* 0x000fda000bf06070 */
[----:B------:R-:W-:Y:S01]  /*0160*/  @P0 VIADD R0, R6, -UR5 ;  /* 0x8000000506000c36 */ /* 0x000fe20008000000 */
[----:B------:R-:W-:-:S04]  /*0170*/  USHF.L.U32 UR5, UR5, 0x1, URZ ;  /* 0x0000000105057899 */ /* 0x000fc800080006ff */
[----:B------:R-:W-:Y:S01]  /*0180*/  @P0 LEA R0, R0, UR4, 0x2 ;  /* 0x0000000400000c11 */ /* 0x000fe2000f8e10ff */
[----:B------:R-:W-:-:S04]  /*0190*/  UISETP.GE.U32.AND UP0, UPT, UR5, UR8, UPT ;  /* 0x000000080500728c */ /* 0x000fc8000bf06070 */
[----:B0-----:R-:W-:Y:S01]  /*01a0*/  @P0 LDS R2, [R0] ;  /* 0x0000000000020984 */ /* 0x001fe20000000800 */
[----:B------:R-:W-:Y:S06]  /*01b0*/  BAR.SYNC.DEFER_BLOCKING 0x0 ;  /* 0x0000000000007b1d */ /* 0x000fec0000010000 */
[----:B------:R-:W0:Y:S02]  /*01c0*/  @P0 LDS R3, [R9] ;  /* 0x0000000009030984 */ /* 0x000e240000000800 */
[----:B01----:R-:W-:-:S05]  /*01d0*/  @P0 IMAD.IADD R4, R2, 0x1, R3 ;  /* 0x0000000102040824 */ /* 0x003fca00078e0203 */
[----:B------:R1:W-:Y:S01]  /*01e0*/  @P0 STS [R9], R4 ;  /* 0x0000000409000388 */ /* 0x0003e20000000800 */
[----:B------:R-:W-:Y:S06]  /*01f0*/  BAR.SYNC.DEFER_BLOCKING 0x0 ;  /* 0x0000000000007b1d */ /* 0x000fec0000010000 */
[----:B------:R-:W-:Y:S05]  /*0200*/  BRA.U !UP0, `(.L_x_2) ;  /* 0xfffffffd08d07547 */ /* 0x000fea000b83ffff */
.L_x_1:
[----:B------:R-:W2:Y:S01]  /*0210*/  LDCU.64 UR10, c[0x0][0x398] ;  /* 0x00007300ff0a77ac */ /* 0x000ea20008000a00 */
[----:B01----:R-:W0:Y:S01]  /*0220*/  LDS R9, [R9] ;  /* 0x0000000009097984 */ /* 0x003e220000000800 */
[----:B------:R-:W1:Y:S01]  /*0230*/  LDC.64 R4, c[0x0][0x390] ;  /* 0x0000e400ff047b82 */ /* 0x000e620000000a00 */
[----:B------:R-:W-:-:S06]  /*0240*/  UIADD3 UR4, UPT, UPT, UR8, -0x1, URZ ;  /* 0xffffffff08047890 */ /* 0x000fcc000fffe0ff */
[----:B------:R-:W-:Y:S02]  /*0250*/  ISETP.NE.AND P0, PT, R6, UR4, PT ;  /* 0x0000000406007c0c */ /* 0x000fe4000bf05270 */
[----:B--2---:R-:W-:-:S04]  /*0260*/  ISETP.EQ.U32.AND P1, PT, RZ, UR10, PT ;  /* 0x0000000aff007c0c */ /* 0x004fc8000bf22070 */
[----:B------:R-:W-:Y:S01]  /*0270*/  ISETP.EQ.OR.EX P0, PT, RZ, UR11, P0, P1 ;  /* 0x0000000bff007c0c */ /* 0x000fe20008702710 */
[----:B-1----:R-:W-:-:S12]  /*0280*/  IMAD.WIDE R4, R7, 0x4, R4 ;  /* 0x0000000407047825 */ /* 0x002fd800078e0204 */
[----:B------:R-:W1:Y:S02]  /*0290*/  @!P0 LDC.64 R2, c[0x0][0x398] ;  /* 0x0000e600ff028b82 */ /* 0x000e640000000a00 */
[----:B-1----:R-:W-:-:S05]  /*02a0*/  @!P0 IMAD.WIDE.U32 R2, R11, 0x4, R2 ;  /* 0x000000040b028825 */ /* 0x002fca00078e0002 */
[----:B0-----:R-:W-:Y:S04]  /*02b0*/  @!P0 STG.E desc[UR6][R2.64], R9 ;  /* 0x0000000902008986 */ /* 0x001fe8000c101906 */
[----:B------:R-:W-:Y:S01]  /*02c0*/  STG.E desc[UR6][R4.64], R9 ;  /* 0x0000000904007986 */ /* 0x000fe2000c101906 */
[----:B------:R-:W-:Y:S05]  /*02d0*/  EXIT ;  /* 0x000000000000794d */ /* 0x000fea0003800000 */
.L_x_3:
        /* <DEDUP_REMOVED lines=10> */
.L_x_12:


//--------------------- .text._Z17computeHistKernelPjiPiii --------------------------
	.section	.text._Z17computeHistKernelPjiPiii,"ax",@progbits
	.align	128
        .global         _Z17computeHistKernelPjiPiii
        .type           _Z17computeHistKernelPjiPiii,@function
        .size           _Z17computeHistKernelPjiPiii,(.L_x_13 - _Z17computeHistKernelPjiPiii)
        .other          _Z17computeHistKernelPjiPiii,@"STO_CUDA_ENTRY STV_DEFAULT"
_Z17computeHistKernelPjiPiii:
.text._Z17computeHistKernelPjiPiii:
[----:B------:R-:W-:Y:S01]  /*0000*/  LDC R1, c[0x0][0x37c] ;  /* 0x0000df00ff017b82 */ /* 0x000fe20000000800 */
[----:B------:R-:W0:Y:S01]  /*0010*/  S2R R7, SR_TID.X ;  /* 0x0000000000077919 */ /* 0x000e220000002100 */
[----:B------:R-:W0:Y:S06]  /*0020*/  LDCU UR7, c[0x0][0x398] ;  /* 0x00007300ff0777ac */ /* 0x000e2c0008000800 */
[----:B------:R-:W1:Y:S01]  /*0030*/  S2UR UR4, SR_CTAID.X ;  /* 0x00000000000479c3 */ /* 0x000e620000002500 */
[----:B------:R-:W-:Y:S07]  /*0040*/  BSSY.RECONVERGENT B0, `(.L_x_4) ;  /* 0x000000e000007945 */ /* 0x000fee0003800200 */
[----:B------:R-:W1:Y:S01]  /*0050*/  LDC R6, c[0x0][0x360] ;  /* 0x0000d800ff067b82 */ /* 0x000e620000000800 */
[----:B0-----:R-:W-:Y:S01]  /*0060*/  ISETP.GE.AND P0, PT, R7, UR7, PT ;  /* 0x0000000707007c0c */ /* 0x001fe2000bf06270 */
[----:B-1----:R-:W-:-:S12]  /*0070*/  IMAD R5, R6, UR4, R7 ;  /* 0x0000000406057c24 */ /* 0x002fd8000f8e0207 */
[----:B------:R-:W-:Y:S05]  /*0080*/  @P0 BRA `(.L_x_5) ;  /* 0x0000000000240947 */ /* 0x000fea0003800000 */
[----:B------:R-:W0:Y:S01]  /*0090*/  S2R R3, SR_CgaCtaId ;  /* 0x0000000000037919 */ /* 0x000e220000008800 */
[----:B------:R-:W-:Y:S01]  /*00a0*/  MOV R2, 0x400 ;  /* 0x0000040000027802 */ /* 0x000fe20000000f00 */
[----:B------:R-:W-:-:S03]  /*00b0*/  IMAD.MOV.U32 R0, RZ, RZ, R7 ;  /* 0x000000ffff007224 */ /* 0x000fc600078e0007 */
[----:B0-----:R-:W-:-:S07]  /*00c0*/  LEA R3, R3, R2, 0x18 ;  /* 0x0000000203037211 */ /* 0x001fce00078ec0ff */
.L_x_6:
[----:B------:R-:W-:Y:S02]  /*00d0*/  IMAD R2, R0, 0x4, R3 ;  /* 0x0000000400027824 */ /* 0x000fe400078e0203 */
[----:B------:R-:W-:-:S03]  /*00e0*/  IMAD.IADD R0, R6, 0x1, R0 ;  /* 0x0000000106007824 */ /* 0x000fc600078e0200 */
[----:B------:R0:W-:Y:S02]  /*00f0*/  STS [R2], RZ ;  /* 0x000000ff02007388 */ /* 0x0001e40000000800 */
[----:B------:R-:W-:-:S13]  /*0100*/  ISETP.GE.AND P0, PT, R0, UR7, PT ;  /* 0x0000000700007c0c */ /* 0x000fda000bf06270 */
[----:B0-----:R-:W-:Y:S05]  /*0110*/  @!P0 BRA `(.L_x_6) ;  /* 0xfffffffc00ec8947 */ /* 0x001fea000383ffff */
.L_x_5:
[----:B------:R-:W-:Y:S05]  /*0120*/  BSYNC.RECONVERGENT B0 ;  /* 0x0000000000007941 */ /* 0x000fea0003800200 */
.L_x_4:
[----:B------:R-:W0:Y:S01]  /*0130*/  LDCU UR4, c[0x0][0x388] ;  /* 0x00007100ff0477ac */ /* 0x000e220008000800 */
[----:B------:R-:W-:Y:S01]  /*0140*/  BSSY.RECONVERGENT B0, `(.L_x_7) ;  /* 0x0000012000007945 */ /* 0x000fe20003800200 */
[----:B------:R-:W-:Y:S01]  /*0150*/  BAR.SYNC.DEFER_BLOCKING 0x0 ;  /* 0x0000000000007b1d */ /* 0x000fe20000010000 */
[----:B------:R-:W-:-:S05]  /*0160*/  ISETP.GE.AND P1, PT, R7, UR7, PT ;  /* 0x0000000707007c0c */ /* 0x000fca000bf26270 */
[----:B------:R-:W1:Y:S01]  /*0170*/  LDCU.64 UR8, c[0x0][0x358] ;  /* 0x00006b00ff0877ac */ /* 0x000e620008000a00 */
[----:B0-----:R-:W-:-:S13]  /*0180*/  ISETP.GE.AND P0, PT, R5, UR4, PT ;  /* 0x0000000405007c0c */ /* 0x001fda000bf06270 */
[----:B-1----:R-:W-:Y:S05]  /*0190*/  @P0 BRA `(.L_x_8) ;  /* 0x0000000000300947 */ /* 0x002fea0003800000 */
[----:B------:R-:W0:Y:S01]  /*01a0*/  LDC.64 R2, c[0x0][0x380] ;  /* 0x0000e000ff027b82 */ /* 0x000e220000000a00 */
[----:B------:R-:W1:Y:S01]  /*01b0*/  LDCU UR10, c[0x0][0x39c] ;  /* 0x00007380ff0a77ac */ /* 0x000e620008000800 */
[----:B0-----:R-:W-:-:S06]  /*01c0*/  IMAD.WIDE R2, R5, 0x4, R2 ;  /* 0x0000000405027825 */ /* 0x001fcc00078e0202 */
[----:B------:R-:W1:Y:S01]  /*01d0*/  LDG.E R2, desc[UR8][R2.64] ;  /* 0x0000000802027981 */ /* 0x000e62000c1e1900 */
[----:B------:R-:W0:Y:S01]  /*01e0*/  S2UR UR5, SR_CgaCtaId ;  /* 0x00000000000579c3 */ /* 0x000e220000008800 */
[----:B------:R-:W-:Y:S01]  /*01f0*/  UIADD3 UR6, UPT, UPT, UR7, -0x1, URZ ;  /* 0xffffffff07067890 */ /* 0x000fe2000fffe0ff */
[----:B------:R-:W-:Y:S02]  /*0200*/  UMOV UR4, 0x400 ;  /* 0x0000040000047882 */ /* 0x000fe40000000000 */
[----:B0-----:R-:W-:Y:S01]  /*0210*/  ULEA UR4, UR5, UR4, 0x18 ;  /* 0x0000000405047291 */ /* 0x001fe2000f8ec0ff */
[----:B-1----:R-:W-:-:S04]  /*0220*/  SHF.R.U32.HI R0, RZ, UR10, R2 ;  /* 0x0000000aff007c19 */ /* 0x002fc80008011602 */
[----:B------:R-:W-:-:S04]  /*0230*/  LOP3.LUT R0, R0, UR6, RZ, 0xc0, !PT ;  /* 0x0000000600007c12 */ /* 0x000fc8000f8ec0ff */
[----:B------:R-:W-:-:S05]  /*0240*/  LEA R0, R0, UR4, 0x2 ;  /* 0x0000000400007c11 */ /* 0x000fca000f8e10ff */
[----:B------:R0:W-:Y:S02]  /*0250*/  ATOMS.POPC.INC.32 RZ, [R0+URZ] ;  /* 0x0000000000ff7f8c */ /* 0x0001e4000d8000ff */
.L_x_8:
[----:B------:R-:W-:Y:S05]  /*0260*/  BSYNC.RECONVERGENT B0 ;  /* 0x0000000000007941 */ /* 0x000fea0003800200 */
.L_x_7:
[----:B------:R-:W-:Y:S06]  /*0270*/  BAR.SYNC.DEFER_BLOCKING 0x0 ;  /* 0x0000000000007b1d */ /* 0x000fec0000010000 */
[----:B------:R-:W-:Y:S05]  /*0280*/  @P1 EXIT ;  /* 0x000000000000194d */ /* 0x000fea0003800000 */
[----:B------:R-:W1:Y:S01]  /*0290*/  S2UR UR5, SR_CgaCtaId ;  /* 0x00000000000579c3 */ /* 0x000e620000008800 */
[----:B------:R-:W-:-:S07]  /*02a0*/  UMOV UR4, 0x400 ;  /* 0x0000040000047882 */ /* 0x000fce0000000000 */
[----:B------:R-:W2:Y:S01]  /*02b0*/  LDC.64 R4, c[0x0][0x390] ;  /* 0x0000e400ff047b82 */ /* 0x000ea20000000a00 */
[----:B-1----:R-:W-:-:S12]  /*02c0*/  ULEA UR4, UR5, UR4, 0x18 ;  /* 0x0000000405047291 */ /* 0x002fd8000f8ec0ff */
.L_x_9:
[C---:B0-----:R-:W-:Y:S01]  /*02d0*/  LEA R0, R7.reuse, UR4, 0x2 ;  /* 0x0000000407007c11 */ /* 0x041fe2000f8e10ff */
[----:B-12---:R-:W-:-:S04]  /*02e0*/  IMAD.WIDE R2, R7, 0x4, R4 ;  /* 0x0000000407027825 */ /* 0x006fc800078e0204 */
[----:B------:R-:W0:Y:S01]  /*02f0*/  LDS R9, [R0] ;  /* 0x0000000000097984 */ /* 0x000e220000000800 */
[----:B------:R-:W-:-:S05]  /*0300*/  IMAD.IADD R7, R6, 0x1, R7 ;  /* 0x0000000106077824 */ /* 0x000fca00078e0207 */
[----:B------:R-:W-:Y:S01]  /*0310*/  ISETP.GE.AND P0, PT, R7, UR7, PT ;  /* 0x0000000707007c0c */ /* 0x000fe2000bf06270 */
[----:B0-----:R1:W-:-:S12]  /*0320*/  REDG.E.ADD.STRONG.GPU desc[UR8][R2.64], R9 ;  /* 0x000000090200798e */ /* 0x0013d8000c12e108 */
[----:B------:R-:W-:Y:S05]  /*0330*/  @!P0 BRA `(.L_x_9) ;  /* 0xfffffffc00e48947 */ /* 0x000fea000383ffff */
[----:B------:R-:W-:Y:S05]  /*0340*/  EXIT ;  /* 0x000000000000794d */ /* 0x000fea0003800000 */
.L_x_10:
        /* <DEDUP_REMOVED lines=11> */
.L_x_13:


//--------------------- .nv.shared._Z10addBlkSumsPiiS_ --------------------------
	.section	.nv.shared._Z10addBlkSumsPiiS_,"aw",@nobits
	.sectionflags	@""
	.align	16
	.zero		1024


//--------------------- .nv.shared.reserved.0     --------------------------
	.section	.nv.shared.reserved.0,"aw",@nobits
	.weak		__nv_reservedSMEM_offset_0_alias
	.size		__nv_reservedSMEM_offset_0_alias, 0, 64
	.other		__nv_reservedSMEM_offset_0_alias,@"STO_CUDA_RESERVED_SHARED STV_DEFAULT"
__nv_reservedSMEM_offset_0_alias:
	.zero		0
	.zero		64


//--------------------- .nv.shared._Z13scanBlkKernelPiiS_S_ --------------------------
	.section	.nv.shared._Z13scanBlkKernelPiiS_S_,"aw",@nobits
	.sectionflags	@""
	.align	16
	.zero		1024


//--------------------- .nv.shared._Z17computeHistKernelPjiPiii --------------------------
	.section	.nv.shared._Z17computeHistKernelPjiPiii,"aw",@nobits
	.sectionflags	@""
	.align	16
	.zero		1024


//--------------------- .nv.constant0._Z10addBlkSumsPiiS_ --------------------------
	.section	.nv.constant0._Z10addBlkSumsPiiS_,"a",@progbits
	.sectionflags	@""
	.align	4
.nv.constant0._Z10addBlkSumsPiiS_:
	.zero		920


//--------------------- .nv.constant0._Z13scanBlkKernelPiiS_S_ --------------------------
	.section	.nv.constant0._Z13scanBlkKernelPiiS_S_,"a",@progbits
	.sectionflags	@""
	.align	4
.nv.constant0._Z13scanBlkKernelPiiS_S_:
	.zero		928


//--------------------- .nv.constant0._Z17computeHistKernelPjiPiii --------------------------
	.section	.nv.constant0._Z17computeHistKernelPjiPiii,"a",@progbits
	.sectionflags	@""
	.align	4
.nv.constant0._Z17computeHistKernelPjiPiii:
	.zero		928


//--------------------- SYMBOLS --------------------------

	.type		.nv.reservedSmem.offset0,@object
	.size		.nv.reservedSmem.offset0,0x4
	.type		.nv.reservedSmem.cap,@object
	.size		.nv.reservedSmem.cap,0x4
